//
// Generated by NVIDIA NVVM Compiler
//
// Compiler Build ID: CL-36424714
// Cuda compilation tools, release 13.0, V13.0.88
// Based on NVVM 20.0.0
//

.version 9.0
.target sm_100
.address_size 64

	// .globl	_Z13matrixMulCUDAILj16ELj2EEvPfS0_S0_iii
// _ZZ13matrixMulCUDAILj16ELj2EEvPfS0_S0_iiiE8a_shared has been demoted
// _ZZ13matrixMulCUDAILj16ELj2EEvPfS0_S0_iiiE8b_shared has been demoted

.visible .entry _Z13matrixMulCUDAILj16ELj2EEvPfS0_S0_iii(
	.param .u64 .ptr .align 1 _Z13matrixMulCUDAILj16ELj2EEvPfS0_S0_iii_param_0,
	.param .u64 .ptr .align 1 _Z13matrixMulCUDAILj16ELj2EEvPfS0_S0_iii_param_1,
	.param .u64 .ptr .align 1 _Z13matrixMulCUDAILj16ELj2EEvPfS0_S0_iii_param_2,
	.param .u32 _Z13matrixMulCUDAILj16ELj2EEvPfS0_S0_iii_param_3,
	.param .u32 _Z13matrixMulCUDAILj16ELj2EEvPfS0_S0_iii_param_4,
	.param .u32 _Z13matrixMulCUDAILj16ELj2EEvPfS0_S0_iii_param_5
)
{
	.reg .pred 	%p<3>;
	.reg .b32 	%r<65>;
	.reg .b32 	%f<291>;
	.reg .b64 	%rd<34>;
	// demoted variable
	.shared .align 4 .b8 _ZZ13matrixMulCUDAILj16ELj2EEvPfS0_S0_iiiE8a_shared[4096];
	// demoted variable
	.shared .align 4 .b8 _ZZ13matrixMulCUDAILj16ELj2EEvPfS0_S0_iiiE8b_shared[4096];
	ld.param.u32 	%r22, [_Z13matrixMulCUDAILj16ELj2EEvPfS0_S0_iii_param_5];
	mov.u32 	%r1, %tid.x;
	mov.u32 	%r2, %tid.y;
	mov.u32 	%r23, %ntid.x;
	mov.u32 	%r24, %ctaid.x;
	mul.lo.s32 	%r25, %r24, %r23;
	shl.b32 	%r26, %r25, 1;
	add.s32 	%r3, %r26, %r1;
	mov.u32 	%r27, %ntid.y;
	mov.u32 	%r28, %ctaid.y;
	mul.lo.s32 	%r29, %r28, %r27;
	shl.b32 	%r30, %r29, 1;
	add.s32 	%r4, %r30, %r2;
	setp.lt.s32 	%p1, %r22, 1;
	mov.f32 	%f287, 0f00000000;
	mov.f32 	%f288, %f287;
	mov.f32 	%f289, %f287;
	mov.f32 	%f290, %f287;
	@%p1 bra 	$L__BB0_3;
	ld.param.u32 	%r57, [_Z13matrixMulCUDAILj16ELj2EEvPfS0_S0_iii_param_4];
	shl.b32 	%r32, %r2, 7;
	mov.u32 	%r33, _ZZ13matrixMulCUDAILj16ELj2EEvPfS0_S0_iiiE8b_shared;
	add.s32 	%r34, %r33, %r32;
	mov.u32 	%r35, _ZZ13matrixMulCUDAILj16ELj2EEvPfS0_S0_iiiE8a_shared;
	add.s32 	%r5, %r35, %r32;
	shl.b32 	%r36, %r1, 2;
	add.s32 	%r6, %r34, %r36;
	add.s32 	%r37, %r2, 16;
	mad.lo.s32 	%r38, %r57, %r37, %r3;
	add.s32 	%r64, %r38, 16;
	mad.lo.s32 	%r39, %r2, %r57, %r3;
	add.s32 	%r63, %r39, 16;
	add.s32 	%r40, %r4, 16;
	mad.lo.s32 	%r61, %r22, %r40, %r1;
	mad.lo.s32 	%r60, %r4, %r22, %r1;
	mov.f32 	%f287, 0f00000000;
	mov.b32 	%r62, 16;
$L__BB0_2:
	ld.param.u32 	%r58, [_Z13matrixMulCUDAILj16ELj2EEvPfS0_S0_iii_param_4];
	ld.param.u64 	%rd33, [_Z13matrixMulCUDAILj16ELj2EEvPfS0_S0_iii_param_2];
	ld.param.u64 	%rd32, [_Z13matrixMulCUDAILj16ELj2EEvPfS0_S0_iii_param_1];
	add.s32 	%r41, %r63, -16;
	cvta.to.global.u64 	%rd4, %rd32;
	mul.wide.u32 	%rd5, %r60, 4;
	add.s64 	%rd6, %rd4, %rd5;
	ld.global.f32 	%f15, [%rd6];
	mov.u32 	%r42, %tid.x;
	shl.b32 	%r43, %r42, 2;
	add.s32 	%r44, %r5, %r43;
	st.shared.f32 	[%r44], %f15;
	cvta.to.global.u64 	%rd7, %rd33;
	mul.wide.u32 	%rd8, %r41, 4;
	add.s64 	%rd9, %rd7, %rd8;
	ld.global.f32 	%f16, [%rd9];
	st.shared.f32 	[%r6], %f16;
	add.s32 	%r45, %r60, 16;
	mul.wide.u32 	%rd10, %r45, 4;
	add.s64 	%rd11, %rd4, %rd10;
	ld.global.f32 	%f17, [%rd11];
	st.shared.f32 	[%r44+64], %f17;
	mul.wide.u32 	%rd12, %r63, 4;
	add.s64 	%rd13, %rd7, %rd12;
	ld.global.f32 	%f18, [%rd13];
	st.shared.f32 	[%r6+64], %f18;
	add.s32 	%r46, %r64, -16;
	mul.wide.u32 	%rd14, %r61, 4;
	add.s64 	%rd15, %rd4, %rd14;
	ld.global.f32 	%f19, [%rd15];
	st.shared.f32 	[%r44+2048], %f19;
	mul.wide.u32 	%rd16, %r46, 4;
	add.s64 	%rd17, %rd7, %rd16;
	ld.global.f32 	%f20, [%rd17];
	st.shared.f32 	[%r6+2048], %f20;
	add.s32 	%r47, %r61, 16;
	mul.wide.u32 	%rd18, %r47, 4;
	add.s64 	%rd19, %rd4, %rd18;
	ld.global.f32 	%f21, [%rd19];
	st.shared.f32 	[%r44+2112], %f21;
	mul.wide.u32 	%rd20, %r64, 4;
	add.s64 	%rd21, %rd7, %rd20;
	ld.global.f32 	%f22, [%rd21];
	st.shared.f32 	[%r6+2112], %f22;
	bar.sync 	0;
	ld.shared.f32 	%f23, [%r5];
	mov.u32 	%r48, _ZZ13matrixMulCUDAILj16ELj2EEvPfS0_S0_iiiE8b_shared;
	add.s32 	%r49, %r48, %r43;
	ld.shared.f32 	%f24, [%r49];
	fma.rn.f32 	%f25, %f23, %f24, %f290;
	ld.shared.f32 	%f26, [%r5+4];
	ld.shared.f32 	%f27, [%r49+128];
	fma.rn.f32 	%f28, %f26, %f27, %f25;
	ld.shared.f32 	%f29, [%r5+8];
	ld.shared.f32 	%f30, [%r49+256];
	fma.rn.f32 	%f31, %f29, %f30, %f28;
	ld.shared.f32 	%f32, [%r5+12];
	ld.shared.f32 	%f33, [%r49+384];
	fma.rn.f32 	%f34, %f32, %f33, %f31;
	ld.shared.f32 	%f35, [%r5+16];
	ld.shared.f32 	%f36, [%r49+512];
	fma.rn.f32 	%f37, %f35, %f36, %f34;
	ld.shared.f32 	%f38, [%r5+20];
	ld.shared.f32 	%f39, [%r49+640];
	fma.rn.f32 	%f40, %f38, %f39, %f37;
	ld.shared.f32 	%f41, [%r5+24];
	ld.shared.f32 	%f42, [%r49+768];
	fma.rn.f32 	%f43, %f41, %f42, %f40;
	ld.shared.f32 	%f44, [%r5+28];
	ld.shared.f32 	%f45, [%r49+896];
	fma.rn.f32 	%f46, %f44, %f45, %f43;
	ld.shared.f32 	%f47, [%r5+32];
	ld.shared.f32 	%f48, [%r49+1024];
	fma.rn.f32 	%f49, %f47, %f48, %f46;
	ld.shared.f32 	%f50, [%r5+36];
	ld.shared.f32 	%f51, [%r49+1152];
	fma.rn.f32 	%f52, %f50, %f51, %f49;
	ld.shared.f32 	%f53, [%r5+40];
	ld.shared.f32 	%f54, [%r49+1280];
	fma.rn.f32 	%f55, %f53, %f54, %f52;
	ld.shared.f32 	%f56, [%r5+44];
	ld.shared.f32 	%f57, [%r49+1408];
	fma.rn.f32 	%f58, %f56, %f57, %f55;
	ld.shared.f32 	%f59, [%r5+48];
	ld.shared.f32 	%f60, [%r49+1536];
	fma.rn.f32 	%f61, %f59, %f60, %f58;
	ld.shared.f32 	%f62, [%r5+52];
	ld.shared.f32 	%f63, [%r49+1664];
	fma.rn.f32 	%f64, %f62, %f63, %f61;
	ld.shared.f32 	%f65, [%r5+56];
	ld.shared.f32 	%f66, [%r49+1792];
	fma.rn.f32 	%f67, %f65, %f66, %f64;
	ld.shared.f32 	%f68, [%r5+60];
	ld.shared.f32 	%f69, [%r49+1920];
	fma.rn.f32 	%f70, %f68, %f69, %f67;
	ld.shared.f32 	%f71, [%r5+64];
	ld.shared.f32 	%f72, [%r49+2048];
	fma.rn.f32 	%f73, %f71, %f72, %f70;
	ld.shared.f32 	%f74, [%r5+68];
	ld.shared.f32 	%f75, [%r49+2176];
	fma.rn.f32 	%f76, %f74, %f75, %f73;
	ld.shared.f32 	%f77, [%r5+72];
	ld.shared.f32 	%f78, [%r49+2304];
	fma.rn.f32 	%f79, %f77, %f78, %f76;
	ld.shared.f32 	%f80, [%r5+76];
	ld.shared.f32 	%f81, [%r49+2432];
	fma.rn.f32 	%f82, %f80, %f81, %f79;
	ld.shared.f32 	%f83, [%r5+80];
	ld.shared.f32 	%f84, [%r49+2560];
	fma.rn.f32 	%f85, %f83, %f84, %f82;
	ld.shared.f32 	%f86, [%r5+84];
	ld.shared.f32 	%f87, [%r49+2688];
	fma.rn.f32 	%f88, %f86, %f87, %f85;
	ld.shared.f32 	%f89, [%r5+88];
	ld.shared.f32 	%f90, [%r49+2816];
	fma.rn.f32 	%f91, %f89, %f90, %f88;
	ld.shared.f32 	%f92, [%r5+92];
	ld.shared.f32 	%f93, [%r49+2944];
	fma.rn.f32 	%f94, %f92, %f93, %f91;
	ld.shared.f32 	%f95, [%r5+96];
	ld.shared.f32 	%f96, [%r49+3072];
	fma.rn.f32 	%f97, %f95, %f96, %f94;
	ld.shared.f32 	%f98, [%r5+100];
	ld.shared.f32 	%f99, [%r49+3200];
	fma.rn.f32 	%f100, %f98, %f99, %f97;
	ld.shared.f32 	%f101, [%r5+104];
	ld.shared.f32 	%f102, [%r49+3328];
	fma.rn.f32 	%f103, %f101, %f102, %f100;
	ld.shared.f32 	%f104, [%r5+108];
	ld.shared.f32 	%f105, [%r49+3456];
	fma.rn.f32 	%f106, %f104, %f105, %f103;
	ld.shared.f32 	%f107, [%r5+112];
	ld.shared.f32 	%f108, [%r49+3584];
	fma.rn.f32 	%f109, %f107, %f108, %f106;
	ld.shared.f32 	%f110, [%r5+116];
	ld.shared.f32 	%f111, [%r49+3712];
	fma.rn.f32 	%f112, %f110, %f111, %f109;
	ld.shared.f32 	%f113, [%r5+120];
	ld.shared.f32 	%f114, [%r49+3840];
	fma.rn.f32 	%f115, %f113, %f114, %f112;
	ld.shared.f32 	%f116, [%r5+124];
	ld.shared.f32 	%f117, [%r49+3968];
	fma.rn.f32 	%f290, %f116, %f117, %f115;
	ld.shared.f32 	%f118, [%r49+64];
	fma.rn.f32 	%f119, %f23, %f118, %f289;
	ld.shared.f32 	%f120, [%r49+192];
	fma.rn.f32 	%f121, %f26, %f120, %f119;
	ld.shared.f32 	%f122, [%r49+320];
	fma.rn.f32 	%f123, %f29, %f122, %f121;
	ld.shared.f32 	%f124, [%r49+448];
	fma.rn.f32 	%f125, %f32, %f124, %f123;
	ld.shared.f32 	%f126, [%r49+576];
	fma.rn.f32 	%f127, %f35, %f126, %f125;
	ld.shared.f32 	%f128, [%r49+704];
	fma.rn.f32 	%f129, %f38, %f128, %f127;
	ld.shared.f32 	%f130, [%r49+832];
	fma.rn.f32 	%f131, %f41, %f130, %f129;
	ld.shared.f32 	%f132, [%r49+960];
	fma.rn.f32 	%f133, %f44, %f132, %f131;
	ld.shared.f32 	%f134, [%r49+1088];
	fma.rn.f32 	%f135, %f47, %f134, %f133;
	ld.shared.f32 	%f136, [%r49+1216];
	fma.rn.f32 	%f137, %f50, %f136, %f135;
	ld.shared.f32 	%f138, [%r49+1344];
	fma.rn.f32 	%f139, %f53, %f138, %f137;
	ld.shared.f32 	%f140, [%r49+1472];
	fma.rn.f32 	%f141, %f56, %f140, %f139;
	ld.shared.f32 	%f142, [%r49+1600];
	fma.rn.f32 	%f143, %f59, %f142, %f141;
	ld.shared.f32 	%f144, [%r49+1728];
	fma.rn.f32 	%f145, %f62, %f144, %f143;
	ld.shared.f32 	%f146, [%r49+1856];
	fma.rn.f32 	%f147, %f65, %f146, %f145;
	ld.shared.f32 	%f148, [%r49+1984];
	fma.rn.f32 	%f149, %f68, %f148, %f147;
	ld.shared.f32 	%f150, [%r49+2112];
	fma.rn.f32 	%f151, %f71, %f150, %f149;
	ld.shared.f32 	%f152, [%r49+2240];
	fma.rn.f32 	%f153, %f74, %f152, %f151;
	ld.shared.f32 	%f154, [%r49+2368];
	fma.rn.f32 	%f155, %f77, %f154, %f153;
	ld.shared.f32 	%f156, [%r49+2496];
	fma.rn.f32 	%f157, %f80, %f156, %f155;
	ld.shared.f32 	%f158, [%r49+2624];
	fma.rn.f32 	%f159, %f83, %f158, %f157;
	ld.shared.f32 	%f160, [%r49+2752];
	fma.rn.f32 	%f161, %f86, %f160, %f159;
	ld.shared.f32 	%f162, [%r49+2880];
	fma.rn.f32 	%f163, %f89, %f162, %f161;
	ld.shared.f32 	%f164, [%r49+3008];
	fma.rn.f32 	%f165, %f92, %f164, %f163;
	ld.shared.f32 	%f166, [%r49+3136];
	fma.rn.f32 	%f167, %f95, %f166, %f165;
	ld.shared.f32 	%f168, [%r49+3264];
	fma.rn.f32 	%f169, %f98, %f168, %f167;
	ld.shared.f32 	%f170, [%r49+3392];
	fma.rn.f32 	%f171, %f101, %f170, %f169;
	ld.shared.f32 	%f172, [%r49+3520];
	fma.rn.f32 	%f173, %f104, %f172, %f171;
	ld.shared.f32 	%f174, [%r49+3648];
	fma.rn.f32 	%f175, %f107, %f174, %f173;
	ld.shared.f32 	%f176, [%r49+3776];
	fma.rn.f32 	%f177, %f110, %f176, %f175;
	ld.shared.f32 	%f178, [%r49+3904];
	fma.rn.f32 	%f179, %f113, %f178, %f177;
	ld.shared.f32 	%f180, [%r49+4032];
	fma.rn.f32 	%f289, %f116, %f180, %f179;
	ld.shared.f32 	%f181, [%r5+2048];
	fma.rn.f32 	%f182, %f181, %f24, %f288;
	ld.shared.f32 	%f183, [%r5+2052];
	fma.rn.f32 	%f184, %f183, %f27, %f182;
	ld.shared.f32 	%f185, [%r5+2056];
	fma.rn.f32 	%f186, %f185, %f30, %f184;
	ld.shared.f32 	%f187, [%r5+2060];
	fma.rn.f32 	%f188, %f187, %f33, %f186;
	ld.shared.f32 	%f189, [%r5+2064];
	fma.rn.f32 	%f190, %f189, %f36, %f188;
	ld.shared.f32 	%f191, [%r5+2068];
	fma.rn.f32 	%f192, %f191, %f39, %f190;
	ld.shared.f32 	%f193, [%r5+2072];
	fma.rn.f32 	%f194, %f193, %f42, %f192;
	ld.shared.f32 	%f195, [%r5+2076];
	fma.rn.f32 	%f196, %f195, %f45, %f194;
	ld.shared.f32 	%f197, [%r5+2080];
	fma.rn.f32 	%f198, %f197, %f48, %f196;
	ld.shared.f32 	%f199, [%r5+2084];
	fma.rn.f32 	%f200, %f199, %f51, %f198;
	ld.shared.f32 	%f201, [%r5+2088];
	fma.rn.f32 	%f202, %f201, %f54, %f200;
	ld.shared.f32 	%f203, [%r5+2092];
	fma.rn.f32 	%f204, %f203, %f57, %f202;
	ld.shared.f32 	%f205, [%r5+2096];
	fma.rn.f32 	%f206, %f205, %f60, %f204;
	ld.shared.f32 	%f207, [%r5+2100];
	fma.rn.f32 	%f208, %f207, %f63, %f206;
	ld.shared.f32 	%f209, [%r5+2104];
	fma.rn.f32 	%f210, %f209, %f66, %f208;
	ld.shared.f32 	%f211, [%r5+2108];
	fma.rn.f32 	%f212, %f211, %f69, %f210;
	ld.shared.f32 	%f213, [%r5+2112];
	fma.rn.f32 	%f214, %f213, %f72, %f212;
	ld.shared.f32 	%f215, [%r5+2116];
	fma.rn.f32 	%f216, %f215, %f75, %f214;
	ld.shared.f32 	%f217, [%r5+2120];
	fma.rn.f32 	%f218, %f217, %f78, %f216;
	ld.shared.f32 	%f219, [%r5+2124];
	fma.rn.f32 	%f220, %f219, %f81, %f218;
	ld.shared.f32 	%f221, [%r5+2128];
	fma.rn.f32 	%f222, %f221, %f84, %f220;
	ld.shared.f32 	%f223, [%r5+2132];
	fma.rn.f32 	%f224, %f223, %f87, %f222;
	ld.shared.f32 	%f225, [%r5+2136];
	fma.rn.f32 	%f226, %f225, %f90, %f224;
	ld.shared.f32 	%f227, [%r5+2140];
	fma.rn.f32 	%f228, %f227, %f93, %f226;
	ld.shared.f32 	%f229, [%r5+2144];
	fma.rn.f32 	%f230, %f229, %f96, %f228;
	ld.shared.f32 	%f231, [%r5+2148];
	fma.rn.f32 	%f232, %f231, %f99, %f230;
	ld.shared.f32 	%f233, [%r5+2152];
	fma.rn.f32 	%f234, %f233, %f102, %f232;
	ld.shared.f32 	%f235, [%r5+2156];
	fma.rn.f32 	%f236, %f235, %f105, %f234;
	ld.shared.f32 	%f237, [%r5+2160];
	fma.rn.f32 	%f238, %f237, %f108, %f236;
	ld.shared.f32 	%f239, [%r5+2164];
	fma.rn.f32 	%f240, %f239, %f111, %f238;
	ld.shared.f32 	%f241, [%r5+2168];
	fma.rn.f32 	%f242, %f241, %f114, %f240;
	ld.shared.f32 	%f243, [%r5+2172];
	fma.rn.f32 	%f288, %f243, %f117, %f242;
	fma.rn.f32 	%f244, %f181, %f118, %f287;
	fma.rn.f32 	%f245, %f183, %f120, %f244;
	fma.rn.f32 	%f246, %f185, %f122, %f245;
	fma.rn.f32 	%f247, %f187, %f124, %f246;
	fma.rn.f32 	%f248, %f189, %f126, %f247;
	fma.rn.f32 	%f249, %f191, %f128, %f248;
	fma.rn.f32 	%f250, %f193, %f130, %f249;
	fma.rn.f32 	%f251, %f195, %f132, %f250;
	fma.rn.f32 	%f252, %f197, %f134, %f251;
	fma.rn.f32 	%f253, %f199, %f136, %f252;
	fma.rn.f32 	%f254, %f201, %f138, %f253;
	fma.rn.f32 	%f255, %f203, %f140, %f254;
	fma.rn.f32 	%f256, %f205, %f142, %f255;
	fma.rn.f32 	%f257, %f207, %f144, %f256;
	fma.rn.f32 	%f258, %f209, %f146, %f257;
	fma.rn.f32 	%f259, %f211, %f148, %f258;
	fma.rn.f32 	%f260, %f213, %f150, %f259;
	fma.rn.f32 	%f261, %f215, %f152, %f260;
	fma.rn.f32 	%f262, %f217, %f154, %f261;
	fma.rn.f32 	%f263, %f219, %f156, %f262;
	fma.rn.f32 	%f264, %f221, %f158, %f263;
	fma.rn.f32 	%f265, %f223, %f160, %f264;
	fma.rn.f32 	%f266, %f225, %f162, %f265;
	fma.rn.f32 	%f267, %f227, %f164, %f266;
	fma.rn.f32 	%f268, %f229, %f166, %f267;
	fma.rn.f32 	%f269, %f231, %f168, %f268;
	fma.rn.f32 	%f270, %f233, %f170, %f269;
	fma.rn.f32 	%f271, %f235, %f172, %f270;
	fma.rn.f32 	%f272, %f237, %f174, %f271;
	fma.rn.f32 	%f273, %f239, %f176, %f272;
	fma.rn.f32 	%f274, %f241, %f178, %f273;
	fma.rn.f32 	%f287, %f243, %f180, %f274;
	bar.sync 	0;
	shl.b32 	%r50, %r58, 5;
	add.s32 	%r64, %r64, %r50;
	add.s32 	%r63, %r63, %r50;
	add.s32 	%r18, %r62, 32;
	add.s32 	%r51, %r62, 16;
	add.s32 	%r61, %r61, 32;
	add.s32 	%r60, %r60, 32;
	setp.lt.s32 	%p2, %r51, %r22;
	mov.u32 	%r62, %r18;
	@%p2 bra 	$L__BB0_2;
$L__BB0_3:
	ld.param.u32 	%r59, [_Z13matrixMulCUDAILj16ELj2EEvPfS0_S0_iii_param_4];
	ld.param.u64 	%rd31, [_Z13matrixMulCUDAILj16ELj2EEvPfS0_S0_iii_param_0];
	cvta.to.global.u64 	%rd22, %rd31;
	mad.lo.s32 	%r52, %r4, %r59, %r3;
	mul.wide.u32 	%rd23, %r52, 4;
	add.s64 	%rd24, %rd22, %rd23;
	ld.global.f32 	%f275, [%rd24];
	add.f32 	%f276, %f290, %f275;
	st.global.f32 	[%rd24], %f276;
	add.s32 	%r53, %r52, 16;
	mul.wide.u32 	%rd25, %r53, 4;
	add.s64 	%rd26, %rd22, %rd25;
	ld.global.f32 	%f277, [%rd26];
	add.f32 	%f278, %f289, %f277;
	st.global.f32 	[%rd26], %f278;
	shl.b32 	%r54, %r59, 4;
	add.s32 	%r55, %r52, %r54;
	mul.wide.u32 	%rd27, %r55, 4;
	add.s64 	%rd28, %rd22, %rd27;
	ld.global.f32 	%f279, [%rd28];
	add.f32 	%f280, %f288, %f279;
	st.global.f32 	[%rd28], %f280;
	add.s32 	%r56, %r55, 16;
	mul.wide.u32 	%rd29, %r56, 4;
	add.s64 	%rd30, %rd22, %rd29;
	ld.global.f32 	%f281, [%rd30];
	add.f32 	%f282, %f287, %f281;
	st.global.f32 	[%rd30], %f282;
	ret;

}


// ===== COMPILED SASS (sm_100) =====

	.target	sm_100

	.elftype	@"ET_EXEC"


//--------------------- .note.nv.tkinfo           --------------------------
	.section	.note.nv.tkinfo,"",@"SHT_NOTE"
	.sectionflags	@"SHF_NOTE_NV_TKINFO"
	.tkinfo
        /*0018*/ 	.word	0x00000002
        /*0030*/ 	.string	""
        /*0030*/ 	.string	"ptxas"
        /*0030*/ 	.string	"Cuda compilation tools, release 13.0, V13.0.88"
        /*0030*/ 	.string	"Build cuda_13.0.r13.0/compiler.36424714_0"
        /*0030*/ 	.string	"-arch sm_100 -m 64 "



//--------------------- .note.nv.cuinfo           --------------------------
	.section	.note.nv.cuinfo,"",@"SHT_NOTE"
	.sectionflags	@"SHF_NOTE_NV_CUINFO"
        /*0018*/ 	.short	0x0002
        /*001a*/ 	.short	0x0064
        /*001c*/ 	.short	0x0082
	.zero		2


//--------------------- .nv.info                  --------------------------
	.section	.nv.info,"",@"SHT_CUDA_INFO"
	.align	4


	//----- nvinfo : EIATTR_REGCOUNT
	.align		4
        /*0000*/ 	.byte	0x04, 0x2f
        /*0002*/ 	.short	(.L_1 - .L_0)
	.align		4
.L_0:
        /*0004*/ 	.word	index@(_Z13matrixMulCUDAILj16ELj2EEvPfS0_S0_iii)
        /*0008*/ 	.word	0x00000020


	//----- nvinfo : EIATTR_FRAME_SIZE
	.align		4
.L_1:
        /*000c*/ 	.byte	0x04, 0x11
        /*000e*/ 	.short	(.L_3 - .L_2)
	.align		4
.L_2:
        /*0010*/ 	.word	index@(_Z13matrixMulCUDAILj16ELj2EEvPfS0_S0_iii)
        /*0014*/ 	.word	0x00000000


	//----- nvinfo : EIATTR_MIN_STACK_SIZE
	.align		4
.L_3:
        /*0018*/ 	.byte	0x04, 0x12
        /*001a*/ 	.short	(.L_5 - .L_4)
	.align		4
.L_4:
        /*001c*/ 	.word	index@(_Z13matrixMulCUDAILj16ELj2EEvPfS0_S0_iii)
        /*0020*/ 	.word	0x00000000
.L_5:


//--------------------- .nv.compat                --------------------------
	.section	.nv.compat,"",@"SHT_CUDA_COMPAT_INFO"
	.align	4
        /*0000*/ 	.byte	0x02, 0x09, 0x00, 0x00, 0x02, 0x02, 0x01, 0x00, 0x02, 0x05, 0x05, 0x00, 0x03, 0x07, 0x01, 0x01
        /*0010*/ 	.byte	0x02, 0x03, 0x00, 0x00, 0x02, 0x06, 0x01, 0x00, 0x04, 0x0b, 0x08, 0x00, 0x09, 0x00, 0x00, 0x00
        /*0020*/ 	.byte	0x00, 0x00, 0x00, 0x00


//--------------------- .nv.info._Z13matrixMulCUDAILj16ELj2EEvPfS0_S0_iii --------------------------
	.section	.nv.info._Z13matrixMulCUDAILj16ELj2EEvPfS0_S0_iii,"",@"SHT_CUDA_INFO"
	.sectionflags	@""
	.align	4


	//----- nvinfo : EIATTR_CUDA_API_VERSION
	.align		4
        /*0000*/ 	.byte	0x04, 0x37
        /*0002*/ 	.short	(.L_7 - .L_6)
.L_6:
        /*0004*/ 	.word	0x00000082


	//----- nvinfo : EIATTR_KPARAM_INFO
	.align		4
.L_7:
        /*0008*/ 	.byte	0x04, 0x17
        /*000a*/ 	.short	(.L_9 - .L_8)
.L_8:
        /*000c*/ 	.word	0x00000000
        /*0010*/ 	.short	0x0005
        /*0012*/ 	.short	0x0020
        /*0014*/ 	.byte	0x00, 0xf0, 0x11, 0x00


	//----- nvinfo : EIATTR_KPARAM_INFO
	.align		4
.L_9:
        /*0018*/ 	.byte	0x04, 0x17
        /*001a*/ 	.short	(.L_11 - .L_10)
.L_10:
        /*001c*/ 	.word	0x00000000
        /*0020*/ 	.short	0x0004
        /*0022*/ 	.short	0x001c
        /*0024*/ 	.byte	0x00, 0xf0, 0x11, 0x00


	//----- nvinfo : EIATTR_KPARAM_INFO
	.align		4
.L_11:
        /*0028*/ 	.byte	0x04, 0x17
        /*002a*/ 	.short	(.L_13 - .L_12)
.L_12:
        /*002c*/ 	.word	0x00000000
        /*0030*/ 	.short	0x0003
        /*0032*/ 	.short	0x0018
        /*0034*/ 	.byte	0x00, 0xf0, 0x11, 0x00


	//----- nvinfo : EIATTR_KPARAM_INFO
	.align		4
.L_13:
        /*0038*/ 	.byte	0x04, 0x17
        /*003a*/ 	.short	(.L_15 - .L_14)
.L_14:
        /*003c*/ 	.word	0x00000000
        /*0040*/ 	.short	0x0002
        /*0042*/ 	.short	0x0010
        /*0044*/ 	.byte	0x00, 0xf5, 0x21, 0x00


	//----- nvinfo : EIATTR_KPARAM_INFO
	.align		4
.L_15:
        /*0048*/ 	.byte	0x04, 0x17
        /*004a*/ 	.short	(.L_17 - .L_16)
.L_16:
        /*004c*/ 	.word	0x00000000
        /*0050*/ 	.short	0x0001
        /*0052*/ 	.short	0x0008
        /*0054*/ 	.byte	0x00, 0xf5, 0x21, 0x00


	//----- nvinfo : EIATTR_KPARAM_INFO
	.align		4
.L_17:
        /*0058*/ 	.byte	0x04, 0x17
        /*005a*/ 	.short	(.L_19 - .L_18)
.L_18:
        /*005c*/ 	.word	0x00000000
        /*0060*/ 	.short	0x0000
        /*0062*/ 	.short	0x0000
        /*0064*/ 	.byte	0x00, 0xf5, 0x21, 0x00


	//----- nvinfo : EIATTR_SPARSE_MMA_MASK
	.align		4
.L_19:
        /*0068*/ 	.byte	0x03, 0x50
        /*006a*/ 	.short	0x0000


	//----- nvinfo : EIATTR_MAXREG_COUNT
	.align		4
        /*006c*/ 	.byte	0x03, 0x1b
        /*006e*/ 	.short	0x00ff


	//----- nvinfo : EIATTR_NUM_BARRIERS
	.align		4
        /*0070*/ 	.byte	0x02, 0x4c
        /*0072*/ 	.byte	0x01
	.zero		1


	//----- nvinfo : EIATTR_MERCURY_ISA_VERSION
	.align		4
        /*0074*/ 	.byte	0x03, 0x5f
        /*0076*/ 	.short	0x0101


	//----- nvinfo : EIATTR_VRC_CTA_INIT_COUNT
	.align		4
        /*0078*/ 	.byte	0x02, 0x4a
	.zero		1
	.zero		1


	//----- nvinfo : EIATTR_EXIT_INSTR_OFFSETS
	.align		4
        /*007c*/ 	.byte	0x04, 0x1c
        /*007e*/ 	.short	(.L_21 - .L_20)


	//   ....[0]....
.L_20:
        /*0080*/ 	.word	0x00001360


	//----- nvinfo : EIATTR_CBANK_PARAM_SIZE
	.align		4
.L_21:
        /*0084*/ 	.byte	0x03, 0x19
        /*0086*/ 	.short	0x0024


	//----- nvinfo : EIATTR_PARAM_CBANK
	.align		4
        /*0088*/ 	.byte	0x04, 0x0a
        /*008a*/ 	.short	(.L_23 - .L_22)
	.align		4
.L_22:
        /*008c*/ 	.word	index@(.nv.constant0._Z13matrixMulCUDAILj16ELj2EEvPfS0_S0_iii)
        /*0090*/ 	.short	0x0380
        /*0092*/ 	.short	0x0024


	//----- nvinfo : EIATTR_SW_WAR
	.align		4
.L_23:
        /*0094*/ 	.byte	0x04, 0x36
        /*0096*/ 	.short	(.L_25 - .L_24)
.L_24:
        /*0098*/ 	.word	0x00000008
.L_25:


//--------------------- .nv.callgraph             --------------------------
	.section	.nv.callgraph,"",@"SHT_CUDA_CALLGRAPH"
	.align	4
	.sectionentsize	8
	.align		4
        /*0000*/ 	.word	0x00000000
	.align		4
        /*0004*/ 	.word	0xffffffff
	.align		4
        /*0008*/ 	.word	0x00000000
	.align		4
        /*000c*/ 	.word	0xfffffffe
	.align		4
        /*0010*/ 	.word	0x00000000
	.align		4
        /*0014*/ 	.word	0xfffffffd
	.align		4
        /*0018*/ 	.word	0x00000000
	.align		4
        /*001c*/ 	.word	0xfffffffc


//--------------------- .text._Z13matrixMulCUDAILj16ELj2EEvPfS0_S0_iii --------------------------
	.section	.text._Z13matrixMulCUDAILj16ELj2EEvPfS0_S0_iii,"ax",@progbits
	.align	128
        .global         _Z13matrixMulCUDAILj16ELj2EEvPfS0_S0_iii
        .type           _Z13matrixMulCUDAILj16ELj2EEvPfS0_S0_iii,@function
        .size           _Z13matrixMulCUDAILj16ELj2EEvPfS0_S0_iii,(.L_x_3 - _Z13matrixMulCUDAILj16ELj2EEvPfS0_S0_iii)
        .other          _Z13matrixMulCUDAILj16ELj2EEvPfS0_S0_iii,@"STO_CUDA_ENTRY STV_DEFAULT"
_Z13matrixMulCUDAILj16ELj2EEvPfS0_S0_iii:
.text._Z13matrixMulCUDAILj16ELj2EEvPfS0_S0_iii:
[----:B------:R-:W-:Y:S01]  /*0000*/  LDC R1, c[0x0][0x37c] ;  /* 0x0000df00ff017b82 */ /* 0x000fe20000000800 */
[----:B------:R-:W0:Y:S01]  /*0010*/  S2R R23, SR_CTAID.X ;  /* 0x0000000000177919 */ /* 0x000e220000002500 */
[----:B------:R-:W1:Y:S01]  /*0020*/  LDCU UR7, c[0x0][0x3a0] ;  /* 0x00007400ff0777ac */ /* 0x000e620008000800 */
[----:B------:R-:W-:Y:S01]  /*0030*/  HFMA2 R16, -RZ, RZ, 0, 0 ;  /* 0x00000000ff107431 */ /* 0x000fe200000001ff */
[----:B------:R-:W-:Y:S01]  /*0040*/  MOV R27, RZ ;  /* 0x000000ff001b7202 */ /* 0x000fe20000000f00 */
[----:B------:R-:W2:Y:S01]  /*0050*/  S2R R21, SR_CTAID.Y ;  /* 0x0000000000157919 */ /* 0x000ea20000002600 */
[----:B------:R-:W0:Y:S01]  /*0060*/  LDCU UR4, c[0x0][0x360] ;  /* 0x00006c00ff0477ac */ /* 0x000e220008000800 */
[----:B------:R-:W-:Y:S01]  /*0070*/  HFMA2 R29, -RZ, RZ, 0, 0 ;  /* 0x00000000ff1d7431 */ /* 0x000fe200000001ff */
[----:B------:R-:W-:Y:S01]  /*0080*/  MOV R25, RZ ;  /* 0x000000ff00197202 */ /* 0x000fe20000000f00 */
[----:B------:R-:W3:Y:S01]  /*0090*/  S2R R0, SR_TID.X ;  /* 0x0000000000007919 */ /* 0x000ee20000002100 */
[----:B------:R-:W2:Y:S01]  /*00a0*/  LDCU UR5, c[0x0][0x364] ;  /* 0x00006c80ff0577ac */ /* 0x000ea20008000800 */
[----:B------:R-:W4:Y:S01]  /*00b0*/  S2R R6, SR_TID.Y ;  /* 0x0000000000067919 */ /* 0x000f220000002200 */
[----:B------:R-:W0:Y:S01]  /*00c0*/  LDCU.64 UR8, c[0x0][0x358] ;  /* 0x00006b00ff0877ac */ /* 0x000e220008000a00 */
[----:B-1----:R-:W-:Y:S01]  /*00d0*/  UISETP.GE.AND UP0, UPT, UR7, 0x1, UPT ;  /* 0x000000010700788c */ /* 0x002fe2000bf06270 */
[----:B0-----:R-:W-:-:S02]  /*00e0*/  IMAD R23, R23, UR4, RZ ;  /* 0x0000000417177c24 */ /* 0x001fc4000f8e02ff */
[----:B--2---:R-:W-:-:S03]  /*00f0*/  IMAD R21, R21, UR5, RZ ;  /* 0x0000000515157c24 */ /* 0x004fc6000f8e02ff */
[----:B---3--:R-:W-:Y:S02]  /*0100*/  LEA R23, R23, R0, 0x1 ;  /* 0x0000000017177211 */ /* 0x008fe400078e08ff */
[----:B----4-:R-:W-:Y:S01]  /*0110*/  LEA R21, R21, R6, 0x1 ;  /* 0x0000000615157211 */ /* 0x010fe200078e08ff */
[----:B------:R-:W-:Y:S06]  /*0120*/  BRA.U !UP0, `(.L_x_0) ;  /* 0x0000001108347547 */ /* 0x000fec000b800000 */
[----:B------:R-:W0:Y:S01]  /*0130*/  S2UR UR6, SR_CgaCtaId ;  /* 0x00000000000679c3 */ /* 0x000e220000008800 */
[----:B------:R-:W-:Y:S01]  /*0140*/  UMOV UR4, 0x400 ;  /* 0x0000040000047882 */ /* 0x000fe20000000000 */
[----:B------:R-:W-:Y:S01]  /*0150*/  IADD3 R4, PT, PT, R6, 0x10, RZ ;  /* 0x0000001006047810 */ /* 0x000fe20007ffe0ff */
[----:B------:R-:W-:Y:S01]  /*0160*/  UIADD3 UR5, UPT, UPT, UR4, 0x1000, URZ ;  /* 0x0000100004057890 */ /* 0x000fe2000fffe0ff */
[C---:B------:R-:W-:Y:S01]  /*0170*/  IADD3 R5, PT, PT, R21.reuse, 0x10, RZ ;  /* 0x0000001015057810 */ /* 0x040fe20007ffe0ff */
[--C-:B------:R-:W-:Y:S01]  /*0180*/  IMAD R3, R21, UR7, R0.reuse ;  /* 0x0000000715037c24 */ /* 0x100fe2000f8e0200 */
[----:B------:R-:W-:Y:S02]  /*0190*/  MOV R16, RZ ;  /* 0x000000ff00107202 */ /* 0x000fe40000000f00 */
[----:B------:R-:W1:Y:S01]  /*01a0*/  LDC R2, c[0x0][0x39c] ;  /* 0x0000e700ff027b82 */ /* 0x000e620000000800 */
[----:B------:R-:W-:Y:S01]  /*01b0*/  IMAD R5, R5, UR7, R0 ;  /* 0x0000000705057c24 */ /* 0x000fe2000f8e0200 */
[----:B0-----:R-:W-:-:S02]  /*01c0*/  ULEA UR5, UR6, UR5, 0x18 ;  /* 0x0000000506057291 */ /* 0x001fc4000f8ec0ff */
[----:B------:R-:W-:-:S04]  /*01d0*/  ULEA UR4, UR6, UR4, 0x18 ;  /* 0x0000000406047291 */ /* 0x000fc8000f8ec0ff */
[----:B------:R-:W-:Y:S01]  /*01e0*/  LEA R9, R6, UR5, 0x7 ;  /* 0x0000000506097c11 */ /* 0x000fe2000f8e38ff */
[-CC-:B-1----:R-:W-:Y:S01]  /*01f0*/  IMAD R4, R4, R2.reuse, R23.reuse ;  /* 0x0000000204047224 */ /* 0x182fe200078e0217 */
[C---:B------:R-:W-:Y:S01]  /*0200*/  LEA R19, R6.reuse, UR4, 0x7 ;  /* 0x0000000406137c11 */ /* 0x040fe2000f8e38ff */
[----:B------:R-:W-:Y:S01]  /*0210*/  IMAD R7, R6, R2, R23 ;  /* 0x0000000206077224 */ /* 0x000fe200078e0217 */
[----:B------:R-:W-:Y:S01]  /*0220*/  LEA R6, R0, R9, 0x2 ;  /* 0x0000000900067211 */ /* 0x000fe200078e10ff */
[----:B------:R-:W-:Y:S01]  /*0230*/  UMOV UR4, 0x10 ;  /* 0x0000001000047882 */ /* 0x000fe20000000000 */
[----:B------:R-:W-:Y:S02]  /*0240*/  IADD3 R17, PT, PT, R4, 0x10, RZ ;  /* 0x0000001004117810 */ /* 0x000fe40007ffe0ff */
[----:B------:R-:W-:-:S07]  /*0250*/  IADD3 R7, PT, PT, R7, 0x10, RZ ;  /* 0x0000001007077810 */ /* 0x000fce0007ffe0ff */
.L_x_1:
[----:B------:R-:W0:Y:S01]  /*0260*/  LDC.64 R10, c[0x0][0x388] ;  /* 0x0000e200ff0a7b82 */ /* 0x000e220000000a00 */
[----:B------:R-:W-:Y:S02]  /*0270*/  IADD3 R13, PT, PT, R3, 0x10, RZ ;  /* 0x00000010030d7810 */ /* 0x000fe40007ffe0ff */
[----:B------:R-:W-:-:S05]  /*0280*/  IADD3 R20, PT, PT, R5, 0x10, RZ ;  /* 0x0000001005147810 */ /* 0x000fca0007ffe0ff */
[----:B------:R-:W1:Y:S01]  /*0290*/  LDC.64 R8, c[0x0][0x390] ;  /* 0x0000e400ff087b82 */ /* 0x000e620000000a00 */
[----:B------:R-:W-:Y:S01]  /*02a0*/  IADD3 R4, PT, PT, R7, -0x10, RZ ;  /* 0xfffffff007047810 */ /* 0x000fe20007ffe0ff */
[----:B0-----:R-:W-:-:S04]  /*02b0*/  IMAD.WIDE.U32 R12, R13, 0x4, R10 ;  /* 0x000000040d0c7825 */ /* 0x001fc800078e000a */
[--C-:B------:R-:W-:Y:S01]  /*02c0*/  IMAD.WIDE.U32 R14, R3, 0x4, R10.reuse ;  /* 0x00000004030e7825 */ /* 0x100fe200078e000a */
[----:B------:R0:W2:Y:S03]  /*02d0*/  LDG.E R18, desc[UR8][R12.64] ;  /* 0x000000080c127981 */ /* 0x0000a6000c1e1900 */
[----:B0-----:R-:W-:-:S04]  /*02e0*/  IMAD.WIDE.U32 R12, R5, 0x4, R10 ;  /* 0x00000004050c7825 */ /* 0x001fc800078e000a */
[----:B------:R-:W-:Y:S01]  /*02f0*/  IMAD.WIDE.U32 R10, R20, 0x4, R10 ;  /* 0x00000004140a7825 */ /* 0x000fe200078e000a */
[----:B------:R1:W3:Y:S04]  /*0300*/  LDG.E R22, desc[UR8][R12.64] ;  /* 0x000000080c167981 */ /* 0x0002e8000c1e1900 */
[----:B------:R0:W4:Y:S04]  /*0310*/  LDG.E R20, desc[UR8][R14.64] ;  /* 0x000000080e147981 */ /* 0x000128000c1e1900 */
[----:B------:R-:W5:Y:S01]  /*0320*/  LDG.E R11, desc[UR8][R10.64] ;  /* 0x000000080a0b7981 */ /* 0x000f62000c1e1900 */
[----:B-1----:R-:W-:-:S04]  /*0330*/  IMAD.WIDE.U32 R12, R7, 0x4, R8 ;  /* 0x00000004070c7825 */ /* 0x002fc800078e0008 */
[--C-:B0-----:R-:W-:Y:S01]  /*0340*/  IMAD.WIDE.U32 R14, R4, 0x4, R8.reuse ;  /* 0x00000004040e7825 */ /* 0x101fe200078e0008 */
[----:B------:R-:W-:Y:S01]  /*0350*/  IADD3 R4, PT, PT, R17, -0x10, RZ ;  /* 0xfffffff011047810 */ /* 0x000fe20007ffe0ff */
[----:B------:R0:W3:Y:S04]  /*0360*/  LDG.E R26, desc[UR8][R12.64] ;  /* 0x000000080c1a7981 */ /* 0x0000e8000c1e1900 */
[----:B------:R-:W2:Y:S01]  /*0370*/  LDG.E R24, desc[UR8][R14.64] ;  /* 0x000000080e187981 */ /* 0x000ea2000c1e1900 */
[----:B0-----:R-:W-:-:S04]  /*0380*/  IMAD.WIDE.U32 R12, R4, 0x4, R8 ;  /* 0x00000004040c7825 */ /* 0x001fc800078e0008 */
[----:B------:R-:W-:Y:S02]  /*0390*/  IMAD.WIDE.U32 R8, R17, 0x4, R8 ;  /* 0x0000000411087825 */ /* 0x000fe400078e0008 */
[----:B------:R-:W5:Y:S04]  /*03a0*/  LDG.E R13, desc[UR8][R12.64] ;  /* 0x000000080c0d7981 */ /* 0x000f68000c1e1900 */
[----:B------:R-:W5:Y:S01]  /*03b0*/  LDG.E R9, desc[UR8][R8.64] ;  /* 0x0000000808097981 */ /* 0x000f62000c1e1900 */
[C---:B------:R-:W-:Y:S02]  /*03c0*/  LEA R28, R0.reuse, R19, 0x2 ;  /* 0x00000013001c7211 */ /* 0x040fe400078e10ff */
[----:B------:R-:W-:-:S03]  /*03d0*/  LEA R4, R0, UR5, 0x2 ;  /* 0x0000000500047c11 */ /* 0x000fc6000f8e10ff */
[----:B----4-:R-:W-:Y:S04]  /*03e0*/  STS [R28], R20 ;  /* 0x000000141c007388 */ /* 0x010fe80000000800 */
[----:B--2---:R-:W-:Y:S04]  /*03f0*/  STS [R6], R24 ;  /* 0x0000001806007388 */ /* 0x004fe80000000800 */
[----:B------:R-:W-:Y:S04]  /*0400*/  STS [R28+0x40], R18 ;  /* 0x000040121c007388 */ /* 0x000fe80000000800 */
[----:B---3--:R-:W-:Y:S04]  /*0410*/  STS [R6+0x40], R26 ;  /* 0x0000401a06007388 */ /* 0x008fe80000000800 */
[----:B------:R-:W-:Y:S04]  /*0420*/  STS [R28+0x800], R22 ;  /* 0x000800161c007388 */ /* 0x000fe80000000800 */
[----:B-----5:R-:W-:Y:S04]  /*0430*/  STS [R6+0x800], R13 ;  /* 0x0008000d06007388 */ /* 0x020fe80000000800 */
[----:B------:R-:W-:Y:S04]  /*0440*/  STS [R28+0x840], R11 ;  /* 0x0008400b1c007388 */ /* 0x000fe80000000800 */
[----:B------:R-:W-:Y:S01]  /*0450*/  STS [R6+0x840], R9 ;  /* 0x0008400906007388 */ /* 0x000fe20000000800 */
[----:B------:R-:W-:Y:S06]  /*0460*/  BAR.SYNC.DEFER_BLOCKING 0x0 ;  /* 0x0000000000007b1d */ /* 0x000fec0000010000 */
[----:B------:R-:W-:Y:S04]  /*0470*/  LDS R20, [R4] ;  /* 0x0000000004147984 */ /* 0x000fe80000000800 */
[----:B------:R-:W0:Y:S04]  /*0480*/  LDS.128 R8, [R19] ;  /* 0x0000000013087984 */ /* 0x000e280000000c00 */
[----:B------:R-:W1:Y:S04]  /*0490*/  LDS R24, [R4+0x40] ;  /* 0x0000400004187984 */ /* 0x000e680000000800 */
[----:B------:R-:W2:Y:S04]  /*04a0*/  LDS.128 R12, [R19+0x800] ;  /* 0x00080000130c7984 */ /* 0x000ea80000000c00 */
[----:B------:R-:W3:Y:S01]  /*04b0*/  LDS R18, [R4+0x80] ;  /* 0x0000800004127984 */ /* 0x000ee20000000800 */
[C---:B0-----:R-:W-:Y:S01]  /*04c0*/  FFMA R25, R8.reuse, R20, R25 ;  /* 0x0000001408197223 */ /* 0x041fe20000000019 */
[----:B-1----:R-:W-:-:S02]  /*04d0*/  FFMA R8, R8, R24, R29 ;  /* 0x0000001808087223 */ /* 0x002fc4000000001d */
[----:B------:R-:W0:Y:S01]  /*04e0*/  LDS R29, [R4+0xc0] ;  /* 0x0000c000041d7984 */ /* 0x000e220000000800 */
[----:B--2---:R-:W-:-:S03]  /*04f0*/  FFMA R22, R20, R12, R27 ;  /* 0x0000000c14167223 */ /* 0x004fc6000000001b */
[----:B------:R-:W1:Y:S01]  /*0500*/  LDS R27, [R4+0x100] ;  /* 0x00010000041b7984 */ /* 0x000e620000000800 */
[----:B---3--:R-:W-:-:S03]  /*0510*/  FFMA R20, R18, R9, R25 ;  /* 0x0000000912147223 */ /* 0x008fc60000000019 */
[----:B------:R-:W2:Y:S01]  /*0520*/  LDS R25, [R4+0x140] ;  /* 0x0001400004197984 */ /* 0x000ea20000000800 */
[----:B------:R-:W-:Y:S01]  /*0530*/  FFMA R16, R24, R12, R16 ;  /* 0x0000000c18107223 */ /* 0x000fe20000000010 */
[----:B------:R-:W-:Y:S02]  /*0540*/  FFMA R22, R18, R13, R22 ;  /* 0x0000000d12167223 */ /* 0x000fe40000000016 */
[----:B------:R-:W3:Y:S04]  /*0550*/  LDS R18, [R4+0x180] ;  /* 0x0001800004127984 */ /* 0x000ee80000000800 */
[----:B------:R-:W4:Y:S01]  /*0560*/  LDS R12, [R4+0x1c0] ;  /* 0x0001c000040c7984 */ /* 0x000f220000000800 */
[C---:B0-----:R-:W-:Y:S01]  /*0570*/  FFMA R8, R29.reuse, R9, R8 ;  /* 0x000000091d087223 */ /* 0x041fe20000000008 */
[----:B------:R-:W-:Y:S01]  /*0580*/  FFMA R16, R29, R13, R16 ;  /* 0x0000000d1d107223 */ /* 0x000fe20000000010 */
[C---:B-1----:R-:W-:Y:S01]  /*0590*/  FFMA R9, R27.reuse, R10, R20 ;  /* 0x0000000a1b097223 */ /* 0x042fe20000000014 */
[----:B------:R-:W-:Y:S01]  /*05a0*/  FFMA R22, R27, R14, R22 ;  /* 0x0000000e1b167223 */ /* 0x000fe20000000016 */
[----:B------:R-:W-:Y:S01]  /*05b0*/  LDS R20, [R4+0x240] ;  /* 0x0002400004147984 */ /* 0x000fe20000000800 */
[C---:B--2---:R-:W-:Y:S01]  /*05c0*/  FFMA R29, R25.reuse, R10, R8 ;  /* 0x0000000a191d7223 */ /* 0x044fe20000000008 */
[----:B------:R-:W-:Y:S01]  /*05d0*/  FFMA R16, R25, R14, R16 ;  /* 0x0000000e19107223 */ /* 0x000fe20000000010 */
[C---:B---3--:R-:W-:Y:S01]  /*05e0*/  FFMA R27, R18.reuse, R11, R9 ;  /* 0x0000000b121b7223 */ /* 0x048fe20000000009 */
[----:B------:R-:W-:-:S02]  /*05f0*/  FFMA R25, R18, R15, R22 ;  /* 0x0000000f12197223 */ /* 0x000fc40000000016 */
[----:B------:R-:W-:Y:S01]  /*0600*/  LDS R18, [R4+0x200] ;  /* 0x0002000004127984 */ /* 0x000fe20000000800 */
[C---:B----4-:R-:W-:Y:S01]  /*0610*/  FFMA R29, R12.reuse, R11, R29 ;  /* 0x0000000b0c1d7223 */ /* 0x050fe2000000001d */
[----:B------:R-:W-:Y:S02]  /*0620*/  FFMA R24, R12, R15, R16 ;  /* 0x0000000f0c187223 */ /* 0x000fe40000000010 */
[----:B------:R-:W0:Y:S04]  /*0630*/  LDS.128 R8, [R19+0x10] ;  /* 0x0000100013087984 */ /* 0x000e280000000c00 */
[----:B------:R-:W1:Y:S04]  /*0640*/  LDS.128 R12, [R19+0x810] ;  /* 0x00081000130c7984 */ /* 0x000e680000000c00 */
[----:B------:R-:W2:Y:S01]  /*0650*/  LDS R16, [R4+0x280] ;  /* 0x0002800004107984 */ /* 0x000ea20000000800 */
[C---:B0-----:R-:W-:Y:S01]  /*0660*/  FFMA R27, R8.reuse, R18, R27 ;  /* 0x00000012081b7223 */ /* 0x041fe2000000001b */
[----:B------:R-:W-:-:S02]  /*0670*/  FFMA R8, R8, R20, R29 ;  /* 0x0000001408087223 */ /* 0x000fc4000000001d */
[----:B------:R-:W0:Y:S01]  /*0680*/  LDS R29, [R4+0x2c0] ;  /* 0x0002c000041d7984 */ /* 0x000e220000000800 */
[-C--:B-1----:R-:W-:Y:S01]  /*0690*/  FFMA R22, R18, R12.reuse, R25 ;  /* 0x0000000c12167223 */ /* 0x082fe20000000019 */
[----:B------:R-:W-:Y:S02]  /*06a0*/  FFMA R18, R20, R12, R24 ;  /* 0x0000000c14127223 */ /* 0x000fe40000000018 */
[----:B------:R-:W1:Y:S01]  /*06b0*/  LDS R25, [R4+0x300] ;  /* 0x0003000004197984 */ /* 0x000e620000000800 */
[----:B--2---:R-:W-:-:S03]  /*06c0*/  FFMA R20, R16, R9, R27 ;  /* 0x0000000910147223 */ /* 0x004fc6000000001b */
[----:B------:R-:W2:Y:S01]  /*06d0*/  LDS R27, [R4+0x340] ;  /* 0x00034000041b7984 */ /* 0x000ea20000000800 */
[----:B------:R-:W-:-:S03]  /*06e0*/  FFMA R22, R16, R13, R22 ;  /* 0x0000000d10167223 */ /* 0x000fc60000000016 */
[----:B------:R-:W3:Y:S04]  /*06f0*/  LDS R16, [R4+0x380] ;  /* 0x0003800004107984 */ /* 0x000ee80000000800 */
[----:B------:R-:W4:Y:S01]  /*0700*/  LDS R12, [R4+0x3c0] ;  /* 0x0003c000040c7984 */ /* 0x000f220000000800 */
[C---:B0-----:R-:W-:Y:S01]  /*0710*/  FFMA R18, R29.reuse, R13, R18 ;  /* 0x0000000d1d127223 */ /* 0x041fe20000000012 */
[----:B------:R-:W-:Y:S01]  /*0720*/  FFMA R8, R29, R9, R8 ;  /* 0x000000091d087223 */ /* 0x000fe20000000008 */
[C---:B-1----:R-:W-:Y:S01]  /*0730*/  FFMA R9, R25.reuse, R10, R20 ;  /* 0x0000000a19097223 */ /* 0x042fe20000000014 */
[-C--:B------:R-:W-:Y:S01]  /*0740*/  FFMA R22, R25, R14.reuse, R22 ;  /* 0x0000000e19167223 */ /* 0x080fe20000000016 */
        /* <DEDUP_REMOVED lines=8> */
[----:B------:R-:W-:Y:S04]  /*07d0*/  LDS R18, [R4+0x400] ;  /* 0x0004000004127984 */ /* 0x000fe80000000800 */
[----:B------:R-:W0:Y:S04]  /*07e0*/  LDS.128 R8, [R19+0x20] ;  /* 0x0000200013087984 */ /* 0x000e280000000c00 */
[----:B------:R-:W1:Y:S01]  /*07f0*/  LDS.128 R12, [R19+0x820] ;  /* 0x00082000130c7984 */ /* 0x000e620000000c00 */
[C---:B0-----:R-:W-:Y:S01]  /*0800*/  FFMA R27, R8.reuse, R18, R27 ;  /* 0x00000012081b7223 */ /* 0x041fe2000000001b */
[----:B------:R-:W-:-:S02]  /*0810*/  FFMA R8, R8, R20, R29 ;  /* 0x0000001408087223 */ /* 0x000fc4000000001d */
[----:B------:R-:W0:Y:S01]  /*0820*/  LDS R29, [R4+0x4c0] ;  /* 0x0004c000041d7984 */ /* 0x000e220000000800 */
[-C--:B-1----:R-:W-:Y:S01]  /*0830*/  FFMA R22, R18, R12.reuse, R25 ;  /* 0x0000000c12167223 */ /* 0x082fe20000000019 */
[----:B------:R-:W-:Y:S01]  /*0840*/  FFMA R18, R20, R12, R24 ;  /* 0x0000000c14127223 */ /* 0x000fe20000000018 */
[C---:B------:R-:W-:Y:S01]  /*0850*/  FFMA R20, R16.reuse, R9, R27 ;  /* 0x0000000910147223 */ /* 0x040fe2000000001b */
[----:B------:R-:W1:Y:S04]  /*0860*/  LDS R25, [R4+0x500] ;  /* 0x0005000004197984 */ /* 0x000e680000000800 */
        /* <DEDUP_REMOVED lines=85> */
[----:B------:R-:W-:Y:S02]  /*0dc0*/  FFMA R9, R25, R10, R20 ;  /* 0x0000000a19097223 */ /* 0x000fe40000000014 */
        /* <DEDUP_REMOVED lines=17> */
[----:B------:R-:W1:Y:S01]  /*0ee0*/  LDS R25, [R4+0xd00] ;  /* 0x000d000004197984 */ /* 0x000e620000000800 */
[----:B------:R-:W-:-:S03]  /*0ef0*/  FFMA R22, R16, R9, R22 ;  /* 0x0000000910167223 */ /* 0x000fc60000000016 */
[----:B------:R-:W2:Y:S04]  /*0f00*/  LDS R27, [R4+0xd40] ;  /* 0x000d4000041b7984 */ /* 0x000ea80000000800 */
[----:B------:R-:W3:Y:S04]  /*0f10*/  LDS R16, [R4+0xd80] ;  /* 0x000d800004107984 */ /* 0x000ee80000000800 */
[----:B------:R-:W4:Y:S01]  /*0f20*/  LDS R8, [R4+0xdc0] ;  /* 0x000dc00004087984 */ /* 0x000f220000000800 */
[C---:B0-----:R-:W-:Y:S01]  /*0f30*/  FFMA R12, R29.reuse, R13, R12 ;  /* 0x0000000d1d0c7223 */ /* 0x041fe2000000000c */
[----:B------:R-:W-:Y:S01]  /*0f40*/  FFMA R18, R29, R9, R18 ;  /* 0x000000091d127223 */ /* 0x000fe20000000012 */
[C---:B-1----:R-:W-:Y:S01]  /*0f50*/  FFMA R22, R25.reuse, R10, R22 ;  /* 0x0000000a19167223 */ /* 0x042fe20000000016 */
[----:B------:R-:W-:-:S02]  /*0f60*/  FFMA R29, R25, R14, R20 ;  /* 0x0000000e191d7223 */ /* 0x000fc40000000014 */
[----:B------:R-:W-:Y:S01]  /*0f70*/  LDS R25, [R4+0xe40] ;  /* 0x000e400004197984 */ /* 0x000fe20000000800 */
[C---:B--2---:R-:W-:Y:S01]  /*0f80*/  FFMA R9, R27.reuse, R14, R12 ;  /* 0x0000000e1b097223 */ /* 0x044fe2000000000c */
[----:B------:R-:W-:Y:S02]  /*0f90*/  FFMA R20, R27, R10, R18 ;  /* 0x0000000a1b147223 */ /* 0x000fe40000000012 */
[----:B------:R-:W-:Y:S01]  /*0fa0*/  LDS R18, [R4+0xe00] ;  /* 0x000e000004127984 */ /* 0x000fe20000000800 */
[C---:B---3--:R-:W-:Y:S01]  /*0fb0*/  FFMA R27, R16.reuse, R11, R22 ;  /* 0x0000000b101b7223 */ /* 0x048fe20000000016 */
[-C--:B------:R-:W-:Y:S01]  /*0fc0*/  FFMA R29, R16, R15.reuse, R29 ;  /* 0x0000000f101d7223 */ /* 0x080fe2000000001d */
[C---:B----4-:R-:W-:Y:S01]  /*0fd0*/  FFMA R22, R8.reuse, R15, R9 ;  /* 0x0000000f08167223 */ /* 0x050fe20000000009 */
[----:B------:R-:W-:Y:S01]  /*0fe0*/  FFMA R20, R8, R11, R20 ;  /* 0x0000000b08147223 */ /* 0x000fe20000000014 */
[----:B------:R-:W0:Y:S04]  /*0ff0*/  LDS.128 R12, [R19+0x70] ;  /* 0x00007000130c7984 */ /* 0x000e280000000c00 */
[----:B------:R-:W1:Y:S01]  /*1000*/  LDS.128 R8, [R19+0x870] ;  /* 0x0008700013087984 */ /* 0x000e620000000c00 */
[----:B------:R-:W-:Y:S01]  /*1010*/  UIADD3 UR6, UPT, UPT, UR4, 0x10, URZ ;  /* 0x0000001004067890 */ /* 0x000fe2000fffe0ff */
[----:B0-----:R-:W-:-:S02]  /*1020*/  FFMA R16, R12, R18, R29 ;  /* 0x000000120c107223 */ /* 0x001fc4000000001d */
[----:B------:R-:W0:Y:S01]  /*1030*/  LDS R29, [R4+0xe80] ;  /* 0x000e8000041d7984 */ /* 0x000e220000000800 */
[----:B-1----:R-:W-:-:S03]  /*1040*/  FFMA R18, R18, R8, R27 ;  /* 0x0000000812127223 */ /* 0x002fc6000000001b */
[----:B------:R-:W1:Y:S01]  /*1050*/  LDS R27, [R4+0xec0] ;  /* 0x000ec000041b7984 */ /* 0x000e620000000800 */
[----:B------:R-:W-:Y:S01]  /*1060*/  FFMA R12, R12, R25, R22 ;  /* 0x000000190c0c7223 */ /* 0x000fe20000000016 */
[----:B------:R-:W-:Y:S02]  /*1070*/  FFMA R24, R25, R8, R20 ;  /* 0x0000000819187223 */ /* 0x000fe40000000014 */
[----:B------:R-:W2:Y:S04]  /*1080*/  LDS R25, [R4+0xf00] ;  /* 0x000f000004197984 */ /* 0x000ea80000000800 */
[----:B------:R-:W3:Y:S04]  /*1090*/  LDS R20, [R4+0xf40] ;  /* 0x000f400004147984 */ /* 0x000ee80000000800 */
[----:B------:R-:W4:Y:S04]  /*10a0*/  LDS R22, [R4+0xf80] ;  /* 0x000f800004167984 */ /* 0x000f280000000800 */
[----:B------:R-:W5:Y:S01]  /*10b0*/  LDS R8, [R4+0xfc0] ;  /* 0x000fc00004087984 */ /* 0x000f620000000800 */
[----:B------:R-:W-:Y:S01]  /*10c0*/  UISETP.GE.AND UP0, UPT, UR6, UR7, UPT ;  /* 0x000000070600728c */ /* 0x000fe2000bf06270 */
[----:B------:R-:W-:-:S02]  /*10d0*/  IADD3 R5, PT, PT, R5, 0x20, RZ ;  /* 0x0000002005057810 */ /* 0x000fc40007ffe0ff */
[----:B------:R-:W-:Y:S02]  /*10e0*/  IADD3 R3, PT, PT, R3, 0x20, RZ ;  /* 0x0000002003037810 */ /* 0x000fe40007ffe0ff */
[C---:B------:R-:W-:Y:S02]  /*10f0*/  LEA R17, R2.reuse, R17, 0x5 ;  /* 0x0000001102117211 */ /* 0x040fe400078e28ff */
[----:B------:R-:W-:Y:S01]  /*1100*/  LEA R7, R2, R7, 0x5 ;  /* 0x0000000702077211 */ /* 0x000fe200078e28ff */
[C---:B0-----:R-:W-:Y:S01]  /*1110*/  FFMA R16, R29.reuse, R13, R16 ;  /* 0x0000000d1d107223 */ /* 0x041fe20000000010 */
[----:B------:R-:W-:Y:S01]  /*1120*/  FFMA R18, R29, R9, R18 ;  /* 0x000000091d127223 */ /* 0x000fe20000000012 */
[C---:B-1----:R-:W-:Y:S01]  /*1130*/  FFMA R29, R27.reuse, R13, R12 ;  /* 0x0000000d1b1d7223 */ /* 0x042fe2000000000c */
[----:B------:R-:W-:Y:S02]  /*1140*/  FFMA R9, R27, R9, R24 ;  /* 0x000000091b097223 */ /* 0x000fe40000000018 */
[C---:B--2---:R-:W-:Y:S01]  /*1150*/  FFMA R18, R25.reuse, R10, R18 ;  /* 0x0000000a19127223 */ /* 0x044fe20000000012 */
[-C--:B------:R-:W-:Y:S01]  /*1160*/  FFMA R13, R25, R14.reuse, R16 ;  /* 0x0000000e190d7223 */ /* 0x080fe20000000010 */
[C---:B---3--:R-:W-:Y:S01]  /*1170*/  FFMA R29, R20.reuse, R14, R29 ;  /* 0x0000000e141d7223 */ /* 0x048fe2000000001d */
[----:B------:R-:W-:-:S02]  /*1180*/  FFMA R10, R20, R10, R9 ;  /* 0x0000000a140a7223 */ /* 0x000fc40000000009 */
[C---:B----4-:R-:W-:Y:S01]  /*1190*/  FFMA R25, R22.reuse, R15, R13 ;  /* 0x0000000f16197223 */ /* 0x050fe2000000000d */
[----:B------:R-:W-:Y:S01]  /*11a0*/  FFMA R27, R22, R11, R18 ;  /* 0x0000000b161b7223 */ /* 0x000fe20000000012 */
[C---:B-----5:R-:W-:Y:S01]  /*11b0*/  FFMA R29, R8.reuse, R15, R29 ;  /* 0x0000000f081d7223 */ /* 0x060fe2000000001d */
[----:B------:R-:W-:Y:S01]  /*11c0*/  FFMA R16, R8, R11, R10 ;  /* 0x0000000b08107223 */ /* 0x000fe2000000000a */
[----:B------:R-:W-:Y:S01]  /*11d0*/  UIADD3 UR4, UPT, UPT, UR4, 0x20, URZ ;  /* 0x0000002004047890 */ /* 0x000fe2000fffe0ff */
[----:B------:R-:W-:Y:S06]  /*11e0*/  BAR.SYNC.DEFER_BLOCKING 0x0 ;  /* 0x0000000000007b1d */ /* 0x000fec0000010000 */
[----:B------:R-:W-:Y:S05]  /*11f0*/  BRA.U !UP0, `(.L_x_1) ;  /* 0xfffffff108187547 */ /* 0x000fea000b83ffff */
.L_x_0:
[----:B------:R-:W0:Y:S08]  /*1200*/  LDC R8, c[0x0][0x39c] ;  /* 0x0000e700ff087b82 */ /* 0x000e300000000800 */
[----:B------:R-:W1:Y:S01]  /*1210*/  LDC.64 R2, c[0x0][0x380] ;  /* 0x0000e000ff027b82 */ /* 0x000e620000000a00 */
[----:B0-----:R-:W-:-:S04]  /*1220*/  IMAD R21, R21, R8, R23 ;  /* 0x0000000815157224 */ /* 0x001fc800078e0217 */
[----:B-1----:R-:W-:-:S05]  /*1230*/  IMAD.WIDE.U32 R4, R21, 0x4, R2 ;  /* 0x0000000415047825 */ /* 0x002fca00078e0002 */
[----:B------:R-:W2:Y:S01]  /*1240*/  LDG.E R0, desc[UR8][R4.64] ;  /* 0x0000000804007981 */ /* 0x000ea2000c1e1900 */
[----:B------:R-:W-:-:S05]  /*1250*/  IADD3 R7, PT, PT, R21, 0x10, RZ ;  /* 0x0000001015077810 */ /* 0x000fca0007ffe0ff */
[----:B------:R-:W-:-:S04]  /*1260*/  IMAD.WIDE.U32 R6, R7, 0x4, R2 ;  /* 0x0000000407067825 */ /* 0x000fc800078e0002 */
[----:B--2---:R-:W-:-:S05]  /*1270*/  FADD R25, R0, R25 ;  /* 0x0000001900197221 */ /* 0x004fca0000000000 */
[----:B------:R0:W-:Y:S04]  /*1280*/  STG.E desc[UR8][R4.64], R25 ;  /* 0x0000001904007986 */ /* 0x0001e8000c101908 */
[----:B------:R-:W2:Y:S01]  /*1290*/  LDG.E R0, desc[UR8][R6.64] ;  /* 0x0000000806007981 */ /* 0x000ea2000c1e1900 */
[----:B------:R-:W-:-:S05]  /*12a0*/  LEA R21, R8, R21, 0x4 ;  /* 0x0000001508157211 */ /* 0x000fca00078e20ff */
[----:B------:R-:W-:-:S04]  /*12b0*/  IMAD.WIDE.U32 R8, R21, 0x4, R2 ;  /* 0x0000000415087825 */ /* 0x000fc800078e0002 */
[----:B--2---:R-:W-:-:S05]  /*12c0*/  FADD R29, R0, R29 ;  /* 0x0000001d001d7221 */ /* 0x004fca0000000000 */
[----:B------:R-:W-:Y:S04]  /*12d0*/  STG.E desc[UR8][R6.64], R29 ;  /* 0x0000001d06007986 */ /* 0x000fe8000c101908 */
[----:B------:R-:W2:Y:S01]  /*12e0*/  LDG.E R0, desc[UR8][R8.64] ;  /* 0x0000000808007981 */ /* 0x000ea2000c1e1900 */
[----:B------:R-:W-:-:S05]  /*12f0*/  IADD3 R21, PT, PT, R21, 0x10, RZ ;  /* 0x0000001015157810 */ /* 0x000fca0007ffe0ff */
[----:B------:R-:W-:-:S04]  /*1300*/  IMAD.WIDE.U32 R2, R21, 0x4, R2 ;  /* 0x0000000415027825 */ /* 0x000fc800078e0002 */
[----:B--2---:R-:W-:-:S05]  /*1310*/  FADD R27, R0, R27 ;  /* 0x0000001b001b7221 */ /* 0x004fca0000000000 */
[----:B------:R-:W-:Y:S04]  /*1320*/  STG.E desc[UR8][R8.64], R27 ;  /* 0x0000001b08007986 */ /* 0x000fe8000c101908 */
[----:B0-----:R-:W2:Y:S02]  /*1330*/  LDG.E R5, desc[UR8][R2.64] ;  /* 0x0000000802057981 */ /* 0x001ea4000c1e1900 */
[----:B--2---:R-:W-:-:S05]  /*1340*/  FADD R5, R5, R16 ;  /* 0x0000001005057221 */ /* 0x004fca0000000000 */
[----:B------:R-:W-:Y:S01]  /*1350*/  STG.E desc[UR8][R2.64], R5 ;  /* 0x0000000502007986 */ /* 0x000fe2000c101908 */
[----:B------:R-:W-:Y:S05]  /*1360*/  EXIT ;  /* 0x000000000000794d */ /* 0x000fea0003800000 */
.L_x_2:
[----:B------:R-:W-:-:S00]  /*1370*/  BRA `(.L_x_2) ;  /* 0xfffffffc00fc7947 */ /* 0x000fc0000383ffff */
[----:B------:R-:W-:-:S00]  /*1380*/  NOP ;  /* 0x0000000000007918 */ /* 0x000fc00000000000 */
[----:B------:R-:W-:-:S00]  /*1390*/  NOP ;  /* 0x0000000000007918 */ /* 0x000fc00000000000 */
[----:B------:R-:W-:-:S00]  /*13a0*/  NOP ;  /* 0x0000000000007918 */ /* 0x000fc00000000000 */
[----:B------:R-:W-:-:S00]  /*13b0*/  NOP ;  /* 0x0000000000007918 */ /* 0x000fc00000000000 */
[----:B------:R-:W-:-:S00]  /*13c0*/  NOP ;  /* 0x0000000000007918 */ /* 0x000fc00000000000 */
[----:B------:R-:W-:-:S00]  /*13d0*/  NOP ;  /* 0x0000000000007918 */ /* 0x000fc00000000000 */
[----:B------:R-:W-:-:S00]  /*13e0*/  NOP ;  /* 0x0000000000007918 */ /* 0x000fc00000000000 */
[----:B------:R-:W-:-:S00]  /*13f0*/  NOP ;  /* 0x0000000000007918 */ /* 0x000fc00000000000 */
.L_x_3:


//--------------------- .nv.shared._Z13matrixMulCUDAILj16ELj2EEvPfS0_S0_iii --------------------------
	.section	.nv.shared._Z13matrixMulCUDAILj16ELj2EEvPfS0_S0_iii,"aw",@nobits
	.sectionflags	@""
	.align	4
.nv.shared._Z13matrixMulCUDAILj16ELj2EEvPfS0_S0_iii:
	.zero		9216


//--------------------- .nv.shared.reserved.0     --------------------------
	.section	.nv.shared.reserved.0,"aw",@nobits
	.weak		__nv_reservedSMEM_offset_0_alias
	.size		__nv_reservedSMEM_offset_0_alias, 0, 64
	.other		__nv_reservedSMEM_offset_0_alias,@"STO_CUDA_RESERVED_SHARED STV_DEFAULT"
__nv_reservedSMEM_offset_0_alias:
	.zero		0
	.zero		64


//--------------------- .nv.constant0._Z13matrixMulCUDAILj16ELj2EEvPfS0_S0_iii --------------------------
	.section	.nv.constant0._Z13matrixMulCUDAILj16ELj2EEvPfS0_S0_iii,"a",@progbits
	.sectionflags	@""
	.align	4
.nv.constant0._Z13matrixMulCUDAILj16ELj2EEvPfS0_S0_iii:
	.zero		932


//--------------------- SYMBOLS --------------------------

	.type		.nv.reservedSmem.offset0,@object
	.size		.nv.reservedSmem.offset0,0x4
	.type		.nv.reservedSmem.cap,@object
	.size		.nv.reservedSmem.cap,0x4
